//
// Generated by NVIDIA NVVM Compiler
//
// Compiler Build ID: CL-36424714
// Cuda compilation tools, release 13.0, V13.0.88
// Based on NVVM 20.0.0
//

.version 9.0
.target sm_100
.address_size 64

	// .globl	_Z9helloCUDAv
.extern .func  (.param .b32 func_retval0) vprintf
(
	.param .b64 vprintf_param_0,
	.param .b64 vprintf_param_1
)
;
.global .align 1 .b8 $str[35] = {72, 101, 108, 108, 111, 44, 32, 67, 85, 68, 65, 32, 119, 111, 114, 108, 100, 32, 102, 114, 111, 109, 32, 116, 104, 114, 101, 97, 100, 32, 37, 100, 33, 10};

.visible .entry _Z9helloCUDAv()
{
	.local .align 8 .b8 	__local_depot0[8];
	.reg .b64 	%SP;
	.reg .b64 	%SPL;
	.reg .b32 	%r<4>;
	.reg .b64 	%rd<5>;

	mov.u64 	%SPL, __local_depot0;
	cvta.local.u64 	%SP, %SPL;
	add.u64 	%rd1, %SP, 0;
	add.u64 	%rd2, %SPL, 0;
	mov.u32 	%r1, %tid.x;
	st.local.u32 	[%rd2], %r1;
	mov.u64 	%rd3, $str;
	cvta.global.u64 	%rd4, %rd3;
	{ // callseq 0, 0
	.param .b64 param0;
	st.param.b64 	[param0], %rd4;
	.param .b64 param1;
	st.param.b64 	[param1], %rd1;
	.param .b32 retval0;
	call.uni (retval0), 
	vprintf, 
	(
	param0, 
	param1
	);
	ld.param.b32 	%r2, [retval0];
	} // callseq 0
	ret;

}


// ===== COMPILED SASS (sm_100) =====

	.target	sm_100

	.elftype	@"ET_EXEC"


//--------------------- .note.nv.tkinfo           --------------------------
	.section	.note.nv.tkinfo,"",@"SHT_NOTE"
	.sectionflags	@"SHF_NOTE_NV_TKINFO"
	.tkinfo
        /*0018*/ 	.word	0x00000002
        /*0030*/ 	.string	""
        /*0030*/ 	.string	"ptxas"
        /*0030*/ 	.string	"Cuda compilation tools, release 13.0, V13.0.88"
        /*0030*/ 	.string	"Build cuda_13.0.r13.0/compiler.36424714_0"
        /*0030*/ 	.string	"-arch sm_100 -m 64 "



//--------------------- .note.nv.cuinfo           --------------------------
	.section	.note.nv.cuinfo,"",@"SHT_NOTE"
	.sectionflags	@"SHF_NOTE_NV_CUINFO"
        /*0018*/ 	.short	0x0002
        /*001a*/ 	.short	0x0064
        /*001c*/ 	.short	0x0082
	.zero		2


//--------------------- .nv.info                  --------------------------
	.section	.nv.info,"",@"SHT_CUDA_INFO"
	.align	4


	//----- nvinfo : EIATTR_REGCOUNT
	.align		4
        /*0000*/ 	.byte	0x04, 0x2f
        /*0002*/ 	.short	(.L_2 - .L_1)
	.align		4
.L_1:
        /*0004*/ 	.word	index@(_Z9helloCUDAv)
        /*0008*/ 	.word	0x00000018


	//----- nvinfo : EIATTR_FRAME_SIZE
	.align		4
.L_2:
        /*000c*/ 	.byte	0x04, 0x11
        /*000e*/ 	.short	(.L_4 - .L_3)
	.align		4
.L_3:
        /*0010*/ 	.word	index@(_Z9helloCUDAv)
        /*0014*/ 	.word	0x00000008


	//----- nvinfo : EIATTR_MIN_STACK_SIZE
	.align		4
.L_4:
        /*0018*/ 	.byte	0x04, 0x12
        /*001a*/ 	.short	(.L_6 - .L_5)
	.align		4
.L_5:
        /*001c*/ 	.word	index@(_Z9helloCUDAv)
        /*0020*/ 	.word	0x00000008
.L_6:


//--------------------- .nv.compat                --------------------------
	.section	.nv.compat,"",@"SHT_CUDA_COMPAT_INFO"
	.align	4
        /*0000*/ 	.byte	0x02, 0x09, 0x00, 0x00, 0x02, 0x02, 0x01, 0x00, 0x02, 0x05, 0x05, 0x00, 0x03, 0x07, 0x01, 0x01
        /*0010*/ 	.byte	0x02, 0x03, 0x00, 0x00, 0x02, 0x06, 0x01, 0x00, 0x04, 0x0b, 0x08, 0x00, 0x09, 0x00, 0x00, 0x00
        /*0020*/ 	.byte	0x00, 0x00, 0x00, 0x00


//--------------------- .nv.info._Z9helloCUDAv    --------------------------
	.section	.nv.info._Z9helloCUDAv,"",@"SHT_CUDA_INFO"
	.sectionflags	@""
	.align	4


	//----- nvinfo : EIATTR_CUDA_API_VERSION
	.align		4
        /*0000*/ 	.byte	0x04, 0x37
        /*0002*/ 	.short	(.L_8 - .L_7)
.L_7:
        /*0004*/ 	.word	0x00000082


	//----- nvinfo : EIATTR_SPARSE_MMA_MASK
	.align		4
.L_8:
        /*0008*/ 	.byte	0x03, 0x50
        /*000a*/ 	.short	0x0000


	//----- nvinfo : EIATTR_MAXREG_COUNT
	.align		4
        /*000c*/ 	.byte	0x03, 0x1b
        /*000e*/ 	.short	0x00ff


	//----- nvinfo : EIATTR_EXTERNS
	.align		4
        /*0010*/ 	.byte	0x04, 0x0f
        /*0012*/ 	.short	(.L_10 - .L_9)


	//   ....[0]....
	.align		4
.L_9:
        /*0014*/ 	.word	index@(vprintf)


	//----- nvinfo : EIATTR_MERCURY_ISA_VERSION
	.align		4
.L_10:
        /*0018*/ 	.byte	0x03, 0x5f
        /*001a*/ 	.short	0x0101


	//----- nvinfo : EIATTR_VRC_CTA_INIT_COUNT
	.align		4
        /*001c*/ 	.byte	0x02, 0x4a
	.zero		1
	.zero		1


	//----- nvinfo : EIATTR_SYSCALL_OFFSETS
	.align		4
        /*0020*/ 	.byte	0x04, 0x46
        /*0022*/ 	.short	(.L_12 - .L_11)


	//   ....[0]....
.L_11:
        /*0024*/ 	.word	0x000000e0


	//----- nvinfo : EIATTR_EXIT_INSTR_OFFSETS
	.align		4
.L_12:
        /*0028*/ 	.byte	0x04, 0x1c
        /*002a*/ 	.short	(.L_14 - .L_13)


	//   ....[0]....
.L_13:
        /*002c*/ 	.word	0x000000f0


	//----- nvinfo : EIATTR_SW_WAR
	.align		4
.L_14:
        /*0030*/ 	.byte	0x04, 0x36
        /*0032*/ 	.short	(.L_16 - .L_15)
.L_15:
        /*0034*/ 	.word	0x00000008
.L_16:


//--------------------- .nv.callgraph             --------------------------
	.section	.nv.callgraph,"",@"SHT_CUDA_CALLGRAPH"
	.align	4
	.sectionentsize	8
	.align		4
        /*0000*/ 	.word	0x00000000
	.align		4
        /*0004*/ 	.word	0xffffffff
	.align		4
        /*0008*/ 	.word	index@(_Z9helloCUDAv)
	.align		4
        /*000c*/ 	.word	index@(vprintf)
	.align		4
        /*0010*/ 	.word	0x00000000
	.align		4
        /*0014*/ 	.word	0xfffffffe
	.align		4
        /*0018*/ 	.word	0x00000000
	.align		4
        /*001c*/ 	.word	0xfffffffd
	.align		4
        /*0020*/ 	.word	0x00000000
	.align		4
        /*0024*/ 	.word	0xfffffffc


//--------------------- .nv.constant4             --------------------------
	.section	.nv.constant4,"a",@progbits
	.align	8
	.align		8
.nv.constant4:
        /*0000*/ 	.dword	vprintf
	.align		8
        /*0008*/ 	.dword	$str


//--------------------- .text._Z9helloCUDAv       --------------------------
	.section	.text._Z9helloCUDAv,"ax",@progbits
	.align	128
        .global         _Z9helloCUDAv
        .type           _Z9helloCUDAv,@function
        .size           _Z9helloCUDAv,(.L_x_2 - _Z9helloCUDAv)
        .other          _Z9helloCUDAv,@"STO_CUDA_ENTRY STV_DEFAULT"
_Z9helloCUDAv:
.text._Z9helloCUDAv:
[----:B------:R-:W0:Y:S01]  /*0000*/  LDC R1, c[0x0][0x37c] ;  /* 0x0000df00ff017b82 */ /* 0x000e220000000800 */
[----:B------:R-:W1:Y:S01]  /*0010*/  S2R R8, SR_TID.X ;  /* 0x0000000000087919 */ /* 0x000e620000002100 */
[----:B0-----:R-:W-:Y:S01]  /*0020*/  VIADD R1, R1, 0xfffffff8 ;  /* 0xfffffff801017836 */ /* 0x001fe20000000000 */
[----:B------:R-:W-:Y:S01]  /*0030*/  MOV R0, 0x0 ;  /* 0x0000000000007802 */ /* 0x000fe20000000f00 */
[----:B------:R-:W0:Y:S04]  /*0040*/  LDCU UR4, c[0x0][0x2f8] ;  /* 0x00005f00ff0477ac */ /* 0x000e280008000800 */
[----:B------:R2:W3:Y:S01]  /*0050*/  LDC.64 R2, c[0x4][R0] ;  /* 0x0100000000027b82 */ /* 0x0004e20000000a00 */
[----:B------:R-:W4:Y:S01]  /*0060*/  LDCU.64 UR6, c[0x4][0x8] ;  /* 0x01000100ff0677ac */ /* 0x000f220008000a00 */
[----:B------:R-:W5:Y:S01]  /*0070*/  LDCU UR5, c[0x0][0x2fc] ;  /* 0x00005f80ff0577ac */ /* 0x000f620008000800 */
[----:B0-----:R-:W-:Y:S01]  /*0080*/  IADD3 R6, P0, PT, R1, UR4, RZ ;  /* 0x0000000401067c10 */ /* 0x001fe2000ff1e0ff */
[----:B----4-:R-:W-:Y:S01]  /*0090*/  IMAD.U32 R4, RZ, RZ, UR6 ;  /* 0x00000006ff047e24 */ /* 0x010fe2000f8e00ff */
[----:B------:R-:W-:-:S03]  /*00a0*/  MOV R5, UR7 ;  /* 0x0000000700057c02 */ /* 0x000fc60008000f00 */
[----:B-----5:R-:W-:Y:S01]  /*00b0*/  IMAD.X R7, RZ, RZ, UR5, P0 ;  /* 0x00000005ff077e24 */ /* 0x020fe200080e06ff */
[----:B-1----:R2:W-:Y:S07]  /*00c0*/  STL [R1], R8 ;  /* 0x0000000801007387 */ /* 0x0025ee0000100800 */
[----:B------:R-:W-:-:S07]  /*00d0*/  LEPC R20, `(.L_x_0) ;  /* 0x000000001014794e */ /* 0x000fce0000000000 */
[----:B--23--:R-:W-:Y:S05]  /*00e0*/  CALL.ABS.NOINC R2 ;  /* 0x0000000002007343 */ /* 0x00cfea0003c00000 */
.L_x_0:
[----:B------:R-:W-:Y:S05]  /*00f0*/  EXIT ;  /* 0x000000000000794d */ /* 0x000fea0003800000 */
.L_x_1:
[----:B------:R-:W-:-:S00]  /*0100*/  BRA `(.L_x_1) ;  /* 0xfffffffc00fc7947 */ /* 0x000fc0000383ffff */
[----:B------:R-:W-:-:S00]  /*0110*/  NOP ;  /* 0x0000000000007918 */ /* 0x000fc00000000000 */
        /* <DEDUP_REMOVED lines=14> */
.L_x_2:


//--------------------- .nv.global.init           --------------------------
	.section	.nv.global.init,"aw",@progbits
.nv.global.init:
	.type		$str,@object
	.size		$str,(.L_0 - $str)
$str:
        /*0000*/ 	.byte	0x48, 0x65, 0x6c, 0x6c, 0x6f, 0x2c, 0x20, 0x43, 0x55, 0x44, 0x41, 0x20, 0x77, 0x6f, 0x72, 0x6c
        /*0010*/ 	.byte	0x64, 0x20, 0x66, 0x72, 0x6f, 0x6d, 0x20, 0x74, 0x68, 0x72, 0x65, 0x61, 0x64, 0x20, 0x25, 0x64
        /*0020*/ 	.byte	0x21, 0x0a, 0x00
.L_0:


//--------------------- .nv.shared.reserved.0     --------------------------
	.section	.nv.shared.reserved.0,"aw",@nobits
	.weak		__nv_reservedSMEM_offset_0_alias
	.size		__nv_reservedSMEM_offset_0_alias, 0, 64
	.other		__nv_reservedSMEM_offset_0_alias,@"STO_CUDA_RESERVED_SHARED STV_DEFAULT"
__nv_reservedSMEM_offset_0_alias:
	.zero		0
	.zero		64


//--------------------- .nv.constant0._Z9helloCUDAv --------------------------
	.section	.nv.constant0._Z9helloCUDAv,"a",@progbits
	.sectionflags	@""
	.align	4
.nv.constant0._Z9helloCUDAv:
	.zero		896


//--------------------- SYMBOLS --------------------------

	.type		.nv.reservedSmem.offset0,@object
	.size		.nv.reservedSmem.offset0,0x4
	.type		vprintf,@function
